	.headerflags	@"EF_CUDA_TEXMODE_UNIFIED EF_CUDA_64BIT_ADDRESS EF_CUDA_ACCELERATORS EF_CUDA_SM90 EF_CUDA_VIRTUAL_SM(EF_CUDA_SM90)"
	.elftype	@"ET_EXEC"


//--------------------- .nv.info                  --------------------------
	.section	.nv.info,"",@"SHT_CUDA_INFO"
	.align	4


	//----- nvinfo : EIATTR_REGCOUNT
	.align		4
        /*0000*/ 	.byte	0x04, 0x2f
        /*0002*/ 	.short	(.L_1 - .L_0)
	.align		4
.L_0:
        /*0004*/ 	.word	index@(triton_poi_fused_cat_21)
        /*0008*/ 	.word	0x00000020


	//----- nvinfo : EIATTR_MIN_STACK_SIZE
	.align		4
.L_1:
        /*000c*/ 	.byte	0x04, 0x12
        /*000e*/ 	.short	(.L_3 - .L_2)
	.align		4
.L_2:
        /*0010*/ 	.word	index@(triton_poi_fused_cat_21)
        /*0014*/ 	.word	0x00000000


	//----- nvinfo : EIATTR_FRAME_SIZE
	.align		4
.L_3:
        /*0018*/ 	.byte	0x04, 0x11
        /*001a*/ 	.short	(.L_5 - .L_4)
	.align		4
.L_4:
        /*001c*/ 	.word	index@(triton_poi_fused_cat_21)
        /*0020*/ 	.word	0x00000000


	//----- nvinfo : EIATTR_MIN_STACK_SIZE
	.align		4
.L_5:
        /*0024*/ 	.byte	0x04, 0x12
        /*0026*/ 	.short	(.L_7 - .L_6)
	.align		4
.L_6:
        /*0028*/ 	.word	index@(triton_poi_fused_cat_21)
        /*002c*/ 	.word	0x00000000
.L_7:


//--------------------- .nv.info.triton_poi_fused_cat_21 --------------------------
	.section	.nv.info.triton_poi_fused_cat_21,"",@"SHT_CUDA_INFO"
	.sectionflags	@""
	.align	4


	//----- nvinfo : EIATTR_CUDA_API_VERSION
	.align		4
        /*0000*/ 	.byte	0x04, 0x37
        /*0002*/ 	.short	(.L_9 - .L_8)
.L_8:
        /*0004*/ 	.word	0x0000007c


	//----- nvinfo : EIATTR_KPARAM_INFO
	.align		4
.L_9:
        /*0008*/ 	.byte	0x04, 0x17
        /*000a*/ 	.short	(.L_11 - .L_10)
.L_10:
        /*000c*/ 	.word	0x00000000
        /*0010*/ 	.short	0x0006
        /*0012*/ 	.short	0x0030
        /*0014*/ 	.byte	0x00, 0xf0, 0x11, 0x00


	//----- nvinfo : EIATTR_KPARAM_INFO
	.align		4
.L_11:
        /*0018*/ 	.byte	0x04, 0x17
        /*001a*/ 	.short	(.L_13 - .L_12)
.L_12:
        /*001c*/ 	.word	0x00000000
        /*0020*/ 	.short	0x0005
        /*0022*/ 	.short	0x0028
        /*0024*/ 	.byte	0x00, 0xf4, 0x21, 0x00


	//----- nvinfo : EIATTR_KPARAM_INFO
	.align		4
.L_13:
        /*0028*/ 	.byte	0x04, 0x17
        /*002a*/ 	.short	(.L_15 - .L_14)
.L_14:
        /*002c*/ 	.word	0x00000000
        /*0030*/ 	.short	0x0004
        /*0032*/ 	.short	0x0020
        /*0034*/ 	.byte	0x00, 0xf4, 0x21, 0x00


	//----- nvinfo : EIATTR_KPARAM_INFO
	.align		4
.L_15:
        /*0038*/ 	.byte	0x04, 0x17
        /*003a*/ 	.short	(.L_17 - .L_16)
.L_16:
        /*003c*/ 	.word	0x00000000
        /*0040*/ 	.short	0x0003
        /*0042*/ 	.short	0x0018
        /*0044*/ 	.byte	0x00, 0xf4, 0x21, 0x00


	//----- nvinfo : EIATTR_KPARAM_INFO
	.align		4
.L_17:
        /*0048*/ 	.byte	0x04, 0x17
        /*004a*/ 	.short	(.L_19 - .L_18)
.L_18:
        /*004c*/ 	.word	0x00000000
        /*0050*/ 	.short	0x0002
        /*0052*/ 	.short	0x0010
        /*0054*/ 	.byte	0x00, 0xf4, 0x21, 0x00


	//----- nvinfo : EIATTR_KPARAM_INFO
	.align		4
.L_19:
        /*0058*/ 	.byte	0x04, 0x17
        /*005a*/ 	.short	(.L_21 - .L_20)
.L_20:
        /*005c*/ 	.word	0x00000000
        /*0060*/ 	.short	0x0001
        /*0062*/ 	.short	0x0008
        /*0064*/ 	.byte	0x00, 0xf4, 0x21, 0x00


	//----- nvinfo : EIATTR_KPARAM_INFO
	.align		4
.L_21:
        /*0068*/ 	.byte	0x04, 0x17
        /*006a*/ 	.short	(.L_23 - .L_22)
.L_22:
        /*006c*/ 	.word	0x00000000
        /*0070*/ 	.short	0x0000
        /*0072*/ 	.short	0x0000
        /*0074*/ 	.byte	0x00, 0xf4, 0x21, 0x00


	//----- nvinfo : EIATTR_SPARSE_MMA_MASK
	.align		4
.L_23:
        /*0078*/ 	.byte	0x03, 0x50
        /*007a*/ 	.short	0x0000


	//----- nvinfo : EIATTR_MAXREG_COUNT
	.align		4
        /*007c*/ 	.byte	0x03, 0x1b
        /*007e*/ 	.short	0x00ff


	//----- nvinfo : EIATTR_EXIT_INSTR_OFFSETS
	.align		4
        /*0080*/ 	.byte	0x04, 0x1c
        /*0082*/ 	.short	(.L_25 - .L_24)


	//   ....[0]....
.L_24:
        /*0084*/ 	.word	0x00000e50


	//----- nvinfo : EIATTR_REQNTID
	.align		4
.L_25:
        /*0088*/ 	.byte	0x04, 0x10
        /*008a*/ 	.short	(.L_27 - .L_26)
.L_26:
        /*008c*/ 	.word	0x00000080
        /*0090*/ 	.word	0x00000001
        /*0094*/ 	.word	0x00000001


	//----- nvinfo : EIATTR_CBANK_PARAM_SIZE
	.align		4
.L_27:
        /*0098*/ 	.byte	0x03, 0x19
        /*009a*/ 	.short	0x0034


	//----- nvinfo : EIATTR_PARAM_CBANK
	.align		4
        /*009c*/ 	.byte	0x04, 0x0a
        /*009e*/ 	.short	(.L_29 - .L_28)
	.align		4
.L_28:
        /*00a0*/ 	.word	index@(.nv.constant0.triton_poi_fused_cat_21)
        /*00a4*/ 	.short	0x0210
        /*00a6*/ 	.short	0x0034


	//----- nvinfo : EIATTR_SW_WAR
	.align		4
.L_29:
        /*00a8*/ 	.byte	0x04, 0x36
        /*00aa*/ 	.short	(.L_31 - .L_30)
.L_30:
        /*00ac*/ 	.word	0x00000008
.L_31:


//--------------------- .nv.callgraph             --------------------------
	.section	.nv.callgraph,"",@"SHT_CUDA_CALLGRAPH"
	.align	4
	.sectionentsize	8
	.align		4
        /*0000*/ 	.word	0x00000000
	.align		4
        /*0004*/ 	.word	0xffffffff
	.align		4
        /*0008*/ 	.word	0x00000000
	.align		4
        /*000c*/ 	.word	0xfffffffe
	.align		4
        /*0010*/ 	.word	0x00000000
	.align		4
        /*0014*/ 	.word	0xfffffffd
	.align		4
        /*0018*/ 	.word	0x00000000
	.align		4
        /*001c*/ 	.word	0xfffffffc


//--------------------- .text.triton_poi_fused_cat_21 --------------------------
	.section	.text.triton_poi_fused_cat_21,"ax",@progbits
	.align	128
        .global         triton_poi_fused_cat_21
        .type           triton_poi_fused_cat_21,@function
        .size           triton_poi_fused_cat_21,(.L_x_1 - triton_poi_fused_cat_21)
        .other          triton_poi_fused_cat_21,@"STO_CUDA_ENTRY STV_DEFAULT"
triton_poi_fused_cat_21:
.text.triton_poi_fused_cat_21:
[----:B------:R-:W-:Y:S01]  /*0000*/  LDC R1, c[0x0][0x28] ;  /* 0x00000a00ff017b82 */ /* 0x000fe20000000800 */
[----:B------:R-:W1:Y:S01]  /*0010*/  S2R R0, SR_TID.X ;  /* 0x0000000000007919 */ /* 0x000e620000002100 */
[----:B------:R-:W-:Y:S01]  /*0020*/  ULDC.64 UR4, c[0x0][0x210] ;  /* 0x0000840000047ab9 */ /* 0x000fe20000000a00 */
[----:B------:R-:W-:Y:S01]  /*0030*/  ULDC.64 UR6, c[0x0][0x220] ;  /* 0x0000880000067ab9 */ /* 0x000fe20000000a00 */
[----:B------:R-:W-:Y:S01]  /*0040*/  CS2R R26, SRZ ;  /* 0x00000000001a7805 */ /* 0x000fe2000001ff00 */
[----:B------:R-:W2:Y:S01]  /*0050*/  S2R R3, SR_CTAID.X ;  /* 0x0000000000037919 */ /* 0x000ea20000002500 */
[----:B------:R-:W-:Y:S01]  /*0060*/  CS2R R24, SRZ ;  /* 0x0000000000187805 */ /* 0x000fe2000001ff00 */
[----:B-1----:R-:W-:-:S05]  /*0070*/  IMAD.SHL.U32 R0, R0, 0x2, RZ ;  /* 0x0000000200007824 */ /* 0x002fca00078e00ff */
[----:B------:R-:W-:-:S05]  /*0080*/  LOP3.LUT R0, R0, 0xfe, RZ, 0xc0, !PT ;  /* 0x000000fe00007812 */ /* 0x000fca00078ec0ff */
[----:B--2---:R-:W-:-:S05]  /*0090*/  IMAD R0, R3, 0x100, R0 ;  /* 0x0000010003007824 */ /* 0x004fca00078e0200 */
[----:B------:R-:W-:-:S04]  /*00a0*/  SHF.R.S32.HI R11, RZ, 0x1f, R0 ;  /* 0x0000001fff0b7819 */ /* 0x000fc80000011400 */
[CC--:B------:R-:W-:Y:S02]  /*00b0*/  LEA.HI R2, R11.reuse, R0.reuse, RZ, 0x6 ;  /* 0x000000000b027211 */ /* 0x0c0fe400078f30ff */
[----:B------:R-:W-:Y:S02]  /*00c0*/  LEA.HI R11, R11, R0, RZ, 0xb ;  /* 0x000000000b0b7211 */ /* 0x000fe400078f58ff */
[----:B------:R-:W-:Y:S02]  /*00d0*/  SHF.R.S32.HI R12, RZ, 0x6, R2 ;  /* 0x00000006ff0c7819 */ /* 0x000fe40000011402 */
[----:B------:R-:W-:Y:S02]  /*00e0*/  LOP3.LUT R3, R2, 0xffffffc0, RZ, 0xc0, !PT ;  /* 0xffffffc002037812 */ /* 0x000fe400078ec0ff */
[----:B------:R-:W-:Y:S02]  /*00f0*/  LEA.HI R2, R12, R12, RZ, 0x5 ;  /* 0x0000000c0c027211 */ /* 0x000fe400078f28ff */
[----:B------:R-:W-:Y:S01]  /*0100*/  SHF.R.S32.HI R10, RZ, 0xb, R11 ;  /* 0x0000000bff0a7819 */ /* 0x000fe2000001140b */
[----:B------:R-:W-:Y:S01]  /*0110*/  IMAD.IADD R13, R0, 0x1, -R3 ;  /* 0x00000001000d7824 */ /* 0x000fe200078e0a03 */
[----:B------:R-:W-:-:S03]  /*0120*/  LOP3.LUT R3, R2, 0xffffffe0, RZ, 0xc0, !PT ;  /* 0xffffffe002037812 */ /* 0x000fc600078ec0ff */
[----:B------:R-:W-:Y:S02]  /*0130*/  IMAD R13, R10, 0x100, R13 ;  /* 0x000001000a0d7824 */ /* 0x000fe400078e020d */
[----:B------:R-:W-:Y:S02]  /*0140*/  IMAD.IADD R12, R12, 0x1, -R3 ;  /* 0x000000010c0c7824 */ /* 0x000fe400078e0a03 */
[----:B------:R-:W-:Y:S02]  /*0150*/  IMAD R3, R10, 0x100, R13 ;  /* 0x000001000a037824 */ /* 0x000fe400078e020d */
[----:B------:R-:W-:-:S03]  /*0160*/  IMAD.SHL.U32 R2, R12, 0x40, RZ ;  /* 0x000000400c027824 */ /* 0x000fc600078e00ff */
[----:B------:R-:W-:Y:S02]  /*0170*/  SHF.R.S32.HI R5, RZ, 0x1f, R3 ;  /* 0x0000001fff057819 */ /* 0x000fe40000011403 */
[----:B------:R-:W-:-:S04]  /*0180*/  IADD3 R3, P0, R2, R3, RZ ;  /* 0x0000000302037210 */ /* 0x000fc80007f1e0ff */
[----:B------:R-:W-:Y:S01]  /*0190*/  LEA.HI.X.SX32 R6, R2, R5, 0x1, P0 ;  /* 0x0000000502067211 */ /* 0x000fe200000f0eff */
[C---:B------:R-:W-:Y:S01]  /*01a0*/  IMAD.SHL.U32 R7, R3.reuse, 0x4, RZ ;  /* 0x0000000403077824 */ /* 0x040fe200078e00ff */
[----:B------:R-:W-:Y:S02]  /*01b0*/  LOP3.LUT R2, R12, 0xfffffff8, RZ, 0xc0, !PT ;  /* 0xfffffff80c027812 */ /* 0x000fe400078ec0ff */
[----:B------:R-:W-:Y:S02]  /*01c0*/  SHF.L.U64.HI R6, R3, 0x2, R6 ;  /* 0x0000000203067819 */ /* 0x000fe40000010206 */
[----:B------:R-:W-:Y:S02]  /*01d0*/  ISETP.NE.AND P0, PT, R2, 0x8, PT ;  /* 0x000000080200780c */ /* 0x000fe40003f05270 */
[----:B------:R-:W-:Y:S02]  /*01e0*/  IADD3 R14, P1, R7, UR4, RZ ;  /* 0x00000004070e7c10 */ /* 0x000fe4000ff3e0ff */
[----:B------:R-:W-:-:S02]  /*01f0*/  IADD3 R28, P2, R7, UR6, RZ ;  /* 0x00000006071c7c10 */ /* 0x000fc4000ff5e0ff */
[----:B------:R-:W-:Y:S01]  /*0200*/  IADD3.X R15, R6, UR5, RZ, P1, !PT ;  /* 0x00000005060f7c10 */ /* 0x000fe20008ffe4ff */
[----:B------:R-:W-:Y:S01]  /*0210*/  ULDC.64 UR4, c[0x0][0x208] ;  /* 0x0000820000047ab9 */ /* 0x000fe20000000a00 */
[----:B------:R-:W-:Y:S02]  /*0220*/  IADD3.X R29, R6, UR7, RZ, P2, !PT ;  /* 0x00000007061d7c10 */ /* 0x000fe400097fe4ff */
[----:B------:R-:W-:Y:S02]  /*0230*/  CS2R R4, SRZ ;  /* 0x0000000000047805 */ /* 0x000fe4000001ff00 */
[----:B------:R-:W-:Y:S02]  /*0240*/  ISETP.NE.AND P3, PT, R2, 0x10, PT ;  /* 0x000000100200780c */ /* 0x000fe40003f65270 */
[----:B------:R-:W-:Y:S01]  /*0250*/  CS2R R20, SRZ ;  /* 0x0000000000147805 */ /* 0x000fe2000001ff00 */
[----:B------:R-:W-:Y:S01]  /*0260*/  ULDC.64 UR6, c[0x0][0x228] ;  /* 0x00008a0000067ab9 */ /* 0x000fe20000000a00 */
[----:B------:R-:W2:Y:S04]  /*0270*/  @!P0 LDG.E.64 R26, desc[UR4][R14.64+-0x800] ;  /* 0xfff800040e1a8981 */ /* 0x000ea8000c1e1b00 */
[----:B------:R-:W3:Y:S01]  /*0280*/  @!P0 LDG.E.64 R24, desc[UR4][R28.64+-0x800] ;  /* 0xfff800041c188981 */ /* 0x000ee2000c1e1b00 */
[----:B------:R-:W-:-:S02]  /*0290*/  CS2R R2, SRZ ;  /* 0x0000000000027805 */ /* 0x000fc4000001ff00 */
[----:B------:R-:W-:Y:S02]  /*02a0*/  ISETP.GT.AND P2, PT, R12, 0x17, PT ;  /* 0x000000170c00780c */ /* 0x000fe40003f44270 */
[----:B------:R-:W4:Y:S04]  /*02b0*/  @!P3 LDG.E.64 R4, desc[UR4][R14.64+-0x1000] ;  /* 0xfff000040e04b981 */ /* 0x000f28000c1e1b00 */
[----:B------:R-:W5:Y:S01]  /*02c0*/  @!P3 LDG.E.64 R2, desc[UR4][R28.64+-0x1000] ;  /* 0xfff000041c02b981 */ /* 0x000f62000c1e1b00 */
[----:B------:R-:W-:-:S06]  /*02d0*/  CS2R R22, SRZ ;  /* 0x0000000000167805 */ /* 0x000fcc000001ff00 */
[----:B------:R-:W4:Y:S01]  /*02e0*/  @P2 LDG.E.64 R20, desc[UR4][R28.64+-0x1800] ;  /* 0xffe800041c142981 */ /* 0x000f22000c1e1b00 */
[----:B------:R-:W-:Y:S02]  /*02f0*/  IADD3 R8, P1, R7, UR6, RZ ;  /* 0x0000000607087c10 */ /* 0x000fe4000ff3e0ff */
[----:B------:R-:W-:Y:S02]  /*0300*/  CS2R R18, SRZ ;  /* 0x0000000000127805 */ /* 0x000fe4000001ff00 */
[----:B------:R-:W-:Y:S01]  /*0310*/  CS2R R16, SRZ ;  /* 0x0000000000107805 */ /* 0x000fe2000001ff00 */
[----:B------:R1:W5:Y:S01]  /*0320*/  @P2 LDG.E.64 R22, desc[UR4][R14.64+-0x1800] ;  /* 0xffe800040e162981 */ /* 0x000362000c1e1b00 */
[----:B------:R-:W-:Y:S01]  /*0330*/  IADD3.X R9, R6, UR7, RZ, P1, !PT ;  /* 0x0000000706097c10 */ /* 0x000fe20008ffe4ff */
[----:B------:R-:W-:-:S04]  /*0340*/  ULDC.64 UR6, c[0x0][0x230] ;  /* 0x00008c0000067ab9 */ /* 0x000fc80000000a00 */
[----:B------:R-:W5:Y:S04]  /*0350*/  @!P3 LDG.E.64 R18, desc[UR4][R8.64+-0x1000] ;  /* 0xfff000040812b981 */ /* 0x000f68000c1e1b00 */
[----:B------:R1:W5:Y:S02]  /*0360*/  @P2 LDG.E.64 R16, desc[UR4][R8.64+-0x1800] ;  /* 0xffe8000408102981 */ /* 0x000364000c1e1b00 */
[----:B-1----:R-:W1:Y:S08]  /*0370*/  LDC.64 R14, c[0x0][0x218] ;  /* 0x00008600ff0e7b82 */ /* 0x002e700000000a00 */
[----:B0-----:R-:W0:Y:S01]  /*0380*/  LDC.64 R8, c[0x0][0x210] ;  /* 0x00008400ff087b82 */ /* 0x001e220000000a00 */
[----:B------:R-:W-:-:S02]  /*0390*/  LOP3.LUT R11, R11, 0xfffff800, RZ, 0xc0, !PT ;  /* 0xfffff8000b0b7812 */ /* 0x000fc400078ec0ff */
[----:B------:R-:W-:-:S03]  /*03a0*/  IADD3 R28, P1, R7, UR6, RZ ;  /* 0x00000006071c7c10 */ /* 0x000fc6000ff3e0ff */
[----:B------:R-:W-:Y:S01]  /*03b0*/  IMAD.IADD R11, R0, 0x1, -R11 ;  /* 0x00000001000b7824 */ /* 0x000fe200078e0a0b */
[----:B------:R-:W-:Y:S02]  /*03c0*/  IADD3.X R29, R6, UR7, RZ, P1, !PT ;  /* 0x00000007061d7c10 */ /* 0x000fe40008ffe4ff */
[----:B------:R-:W-:Y:S02]  /*03d0*/  CS2R R6, SRZ ;  /* 0x0000000000067805 */ /* 0x000fe4000001ff00 */
[----:B------:R-:W-:Y:S01]  /*03e0*/  ISETP.GE.AND P1, PT, R12, 0x8, PT ;  /* 0x000000080c00780c */ /* 0x000fe20003f26270 */
[----:B------:R-:W-:-:S03]  /*03f0*/  IMAD R11, R10, 0x200, R11 ;  /* 0x000002000a0b7824 */ /* 0x000fc600078e020b */
[----:B------:R0:W5:Y:S01]  /*0400*/  @P2 LDG.E.64 R6, desc[UR4][R28.64+-0x1800] ;  /* 0xffe800041c062981 */ /* 0x000162000c1e1b00 */
[----:B-1----:R-:W-:-:S04]  /*0410*/  IMAD.WIDE R14, R13, 0x4, R14 ;  /* 0x000000040d0e7825 */ /* 0x002fc800078e020e */
[----:B0-----:R-:W-:Y:S01]  /*0420*/  IMAD.WIDE R28, R11, 0x4, R8 ;  /* 0x000000040b1c7825 */ /* 0x001fe200078e0208 */
[----:B------:R-:W-:-:S06]  /*0430*/  CS2R R8, SRZ ;  /* 0x0000000000087805 */ /* 0x000fcc000001ff00 */
[----:B------:R-:W5:Y:S01]  /*0440*/  @!P1 LDG.E.EL.64 R8, desc[UR4][R14.64] ;  /* 0x000000040e089981 */ /* 0x000f62000c2e1b00 */
[----:B------:R-:W-:-:S06]  /*0450*/  CS2R R10, SRZ ;  /* 0x00000000000a7805 */ /* 0x000fcc000001ff00 */
[----:B------:R-:W5:Y:S01]  /*0460*/  @!P1 LDG.E.64 R10, desc[UR4][R28.64] ;  /* 0x000000041c0a9981 */ /* 0x000f62000c1e1b00 */
[----:B--2---:R-:W-:Y:S02]  /*0470*/  SEL R13, R26, RZ, !P0 ;  /* 0x000000ff1a0d7207 */ /* 0x004fe40004000000 */
[----:B---3--:R-:W-:-:S05]  /*0480*/  SEL R24, R24, RZ, !P0 ;  /* 0x000000ff18187207 */ /* 0x008fca0004000000 */
[----:B------:R-:W-:Y:S01]  /*0490*/  FADD R26, R13, R24 ;  /* 0x000000180d1a7221 */ /* 0x000fe20000000000 */
[----:B------:R-:W-:-:S06]  /*04a0*/  CS2R R12, SRZ ;  /* 0x00000000000c7805 */ /* 0x000fcc000001ff00 */
[----:B------:R-:W2:Y:S01]  /*04b0*/  @!P0 LDG.E.EL.64 R12, desc[UR4][R14.64+0x100] ;  /* 0x000100040e0c8981 */ /* 0x000ea2000c2e1b00 */
[----:B------:R-:W-:Y:S02]  /*04c0*/  SEL R24, R27, RZ, !P0 ;  /* 0x000000ff1b187207 */ /* 0x000fe40004000000 */
[----:B------:R-:W-:Y:S02]  /*04d0*/  SEL R25, R25, RZ, !P0 ;  /* 0x000000ff19197207 */ /* 0x000fe40004000000 */
[----:B----4-:R-:W-:Y:S02]  /*04e0*/  SEL R27, R4, RZ, !P3 ;  /* 0x000000ff041b7207 */ /* 0x010fe40005800000 */
[----:B-----5:R-:W-:Y:S01]  /*04f0*/  SEL R2, R2, RZ, !P3 ;  /* 0x000000ff02027207 */ /* 0x020fe20005800000 */
[----:B------:R-:W-:Y:S01]  /*0500*/  FADD R4, R24, R25 ;  /* 0x0000001918047221 */ /* 0x000fe20000000000 */
[----:B------:R-:W-:Y:S02]  /*0510*/  CS2R R24, SRZ ;  /* 0x0000000000187805 */ /* 0x000fe4000001ff00 */
[----:B------:R-:W-:Y:S01]  /*0520*/  SEL R3, R3, RZ, !P3 ;  /* 0x000000ff03037207 */ /* 0x000fe20005800000 */
[----:B------:R-:W-:Y:S01]  /*0530*/  FADD R27, R27, R2 ;  /* 0x000000021b1b7221 */ /* 0x000fe20000000000 */
[----:B------:R-:W-:-:S02]  /*0540*/  SEL R2, R5, RZ, !P3 ;  /* 0x000000ff05027207 */ /* 0x000fc40005800000 */
[----:B------:R-:W3:Y:S01]  /*0550*/  @P2 LDG.E.EL.64 R24, desc[UR4][R14.64+0x300] ;  /* 0x000300040e182981 */ /* 0x000ee2000c2e1b00 */
[----:B------:R-:W-:Y:S02]  /*0560*/  SEL R5, R20, RZ, P2 ;  /* 0x000000ff14057207 */ /* 0x000fe40001000000 */
[----:B------:R-:W-:Y:S01]  /*0570*/  FADD R20, R2, R3 ;  /* 0x0000000302147221 */ /* 0x000fe20000000000 */
[----:B------:R-:W-:-:S06]  /*0580*/  CS2R R2, SRZ ;  /* 0x0000000000027805 */ /* 0x000fcc000001ff00 */
[----:B------:R0:W4:Y:S01]  /*0590*/  @!P3 LDG.E.EL.64 R2, desc[UR4][R14.64+0x200] ;  /* 0x000200040e02b981 */ /* 0x000122000c2e1b00 */
[----:B------:R-:W-:-:S05]  /*05a0*/  SEL R22, R22, RZ, P2 ;  /* 0x000000ff16167207 */ /* 0x000fca0001000000 */
[----:B------:R-:W-:Y:S01]  /*05b0*/  FADD R5, R22, R5 ;  /* 0x0000000516057221 */ /* 0x000fe20000000000 */
[----:B------:R-:W-:Y:S02]  /*05c0*/  SEL R8, R8, RZ, !P1 ;  /* 0x000000ff08087207 */ /* 0x000fe40004800000 */
[----:B------:R-:W-:-:S03]  /*05d0*/  SEL R9, R9, RZ, !P1 ;  /* 0x000000ff09097207 */ /* 0x000fc60004800000 */
[----:B------:R-:W-:-:S04]  /*05e0*/  FADD R8, RZ, -R8 ;  /* 0x80000008ff087221 */ /* 0x000fc80000000000 */
[----:B------:R-:W-:Y:S01]  /*05f0*/  FMUL R22, R8, 1.4426950216293334961 ;  /* 0x3fb8aa3b08167820 */ /* 0x000fe20000400000 */
[----:B------:R-:W-:-:S04]  /*0600*/  FADD R9, RZ, -R9 ;  /* 0x80000009ff097221 */ /* 0x000fc80000000000 */
[----:B------:R-:W-:Y:S01]  /*0610*/  FSETP.GEU.AND P6, PT, R22, -126, PT ;  /* 0xc2fc00001600780b */ /* 0x000fe20003fce000 */
[----:B------:R-:W-:-:S05]  /*0620*/  FMUL R9, R9, 1.4426950216293334961 ;  /* 0x3fb8aa3b09097820 */ /* 0x000fca0000400000 */
[----:B------:R-:W-:-:S07]  /*0630*/  FSETP.GEU.AND P4, PT, R9, -126, PT ;  /* 0xc2fc00000900780b */ /* 0x000fce0003f8e000 */
[----:B------:R-:W-:-:S04]  /*0640*/  @!P6 FMUL R22, R22, 0.5 ;  /* 0x3f0000001616e820 */ /* 0x000fc80000400000 */
[----:B------:R-:W1:Y:S02]  /*0650*/  MUFU.EX2 R8, R22 ;  /* 0x0000001600087308 */ /* 0x000e640000000800 */
[----:B------:R-:W-:-:S06]  /*0660*/  @!P4 FMUL R9, R9, 0.5 ;  /* 0x3f0000000909c820 */ /* 0x000fcc0000400000 */
[----:B------:R-:W5:Y:S01]  /*0670*/  MUFU.EX2 R9, R9 ;  /* 0x0000000900097308 */ /* 0x000f620000000800 */
[----:B-1----:R-:W-:-:S04]  /*0680*/  @!P6 FMUL R8, R8, R8 ;  /* 0x000000080808e220 */ /* 0x002fc80000400000 */
[----:B------:R-:W-:Y:S01]  /*0690*/  FADD R8, R8, 1 ;  /* 0x3f80000008087421 */ /* 0x000fe20000000000 */
[----:B-----5:R-:W-:-:S04]  /*06a0*/  @!P4 FMUL R9, R9, R9 ;  /* 0x000000090909c220 */ /* 0x020fc80000400000 */
[----:B------:R-:W-:Y:S02]  /*06b0*/  FSETP.GT.AND P4, PT, R8, 8.50705917302346158658e+37, PT ;  /* 0x7e8000000800780b */ /* 0x000fe40003f84000 */
[----:B0-----:R-:W-:Y:S01]  /*06c0*/  SEL R14, R21, RZ, P2 ;  /* 0x000000ff150e7207 */ /* 0x001fe20001000000 */
[----:B------:R-:W-:Y:S01]  /*06d0*/  FADD R15, R9, 1 ;  /* 0x3f800000090f7421 */ /* 0x000fe20000000000 */
[----:B------:R-:W-:-:S09]  /*06e0*/  IMAD.MOV.U32 R9, RZ, RZ, 0x3e800000 ;  /* 0x3e800000ff097424 */ /* 0x000fd200078e00ff */
[----:B------:R-:W-:Y:S01]  /*06f0*/  @P4 FMUL R8, R8, 0.25 ;  /* 0x3e80000008084820 */ /* 0x000fe20000400000 */
[----:B------:R-:W-:Y:S02]  /*0700*/  SEL R18, R18, RZ, !P3 ;  /* 0x000000ff12127207 */ /* 0x000fe40005800000 */
[----:B------:R-:W-:Y:S02]  /*0710*/  SEL R16, R16, RZ, P2 ;  /* 0x000000ff10107207 */ /* 0x000fe40001000000 */
[----:B------:R-:W-:Y:S01]  /*0720*/  SEL R23, R23, RZ, P2 ;  /* 0x000000ff17177207 */ /* 0x000fe20001000000 */
[----:B------:R-:W-:Y:S01]  /*0730*/  FADD R27, R27, R18 ;  /* 0x000000121b1b7221 */ /* 0x000fe20000000000 */
[----:B------:R-:W-:Y:S01]  /*0740*/  SEL R19, R19, RZ, !P3 ;  /* 0x000000ff13137207 */ /* 0x000fe20005800000 */
[----:B------:R-:W-:Y:S02]  /*0750*/  FADD R18, R5, R16 ;  /* 0x0000001005127221 */ /* 0x000fe40000000000 */
[----:B------:R-:W-:-:S02]  /*0760*/  FADD R14, R23, R14 ;  /* 0x0000000e170e7221 */ /* 0x000fc40000000000 */
[----:B------:R-:W-:Y:S01]  /*0770*/  FADD R20, R20, R19 ;  /* 0x0000001314147221 */ /* 0x000fe20000000000 */
[----:B------:R-:W-:Y:S02]  /*0780*/  SEL R17, R17, RZ, P2 ;  /* 0x000000ff11117207 */ /* 0x000fe40001000000 */
[----:B------:R-:W-:Y:S02]  /*0790*/  SEL R29, R6, RZ, P2 ;  /* 0x000000ff061d7207 */ /* 0x000fe40001000000 */
[----:B--2---:R-:W-:Y:S02]  /*07a0*/  SEL R12, R12, RZ, !P0 ;  /* 0x000000ff0c0c7207 */ /* 0x004fe40004000000 */
[----:B------:R-:W-:-:S03]  /*07b0*/  SEL R13, R13, RZ, !P0 ;  /* 0x000000ff0d0d7207 */ /* 0x000fc60004000000 */
[----:B------:R-:W-:-:S04]  /*07c0*/  FADD R12, RZ, -R12 ;  /* 0x8000000cff0c7221 */ /* 0x000fc80000000000 */
[----:B------:R-:W-:Y:S01]  /*07d0*/  FMUL R12, R12, 1.4426950216293334961 ;  /* 0x3fb8aa3b0c0c7820 */ /* 0x000fe20000400000 */
[----:B------:R-:W-:-:S04]  /*07e0*/  FADD R13, RZ, -R13 ;  /* 0x8000000dff0d7221 */ /* 0x000fc80000000000 */
[----:B------:R-:W-:Y:S01]  /*07f0*/  FSETP.GEU.AND P5, PT, R12, -126, PT ;  /* 0xc2fc00000c00780b */ /* 0x000fe20003fae000 */
[----:B------:R-:W-:-:S05]  /*0800*/  FMUL R13, R13, 1.4426950216293334961 ;  /* 0x3fb8aa3b0d0d7820 */ /* 0x000fca0000400000 */
[----:B------:R-:W-:Y:S02]  /*0810*/  FSETP.GEU.AND P6, PT, R13, -126, PT ;  /* 0xc2fc00000d00780b */ /* 0x000fe40003fce000 */
[----:B---3--:R-:W-:-:S05]  /*0820*/  SEL R24, R24, RZ, P2 ;  /* 0x000000ff18187207 */ /* 0x008fca0001000000 */
[----:B------:R-:W-:Y:S01]  /*0830*/  @!P5 FMUL R12, R12, 0.5 ;  /* 0x3f0000000c0cd820 */ /* 0x000fe20000400000 */
[----:B------:R-:W-:-:S05]  /*0840*/  FADD R24, RZ, -R24 ;  /* 0x80000018ff187221 */ /* 0x000fca0000000000 */
[----:B------:R-:W0:Y:S01]  /*0850*/  MUFU.EX2 R12, R12 ;  /* 0x0000000c000c7308 */ /* 0x000e220000000800 */
[----:B------:R-:W-:Y:S01]  /*0860*/  @!P6 FMUL R13, R13, 0.5 ;  /* 0x3f0000000d0de820 */ /* 0x000fe20000400000 */
[----:B------:R-:W-:Y:S01]  /*0870*/  FMUL R21, R24, 1.4426950216293334961 ;  /* 0x3fb8aa3b18157820 */ /* 0x000fe20000400000 */
[----:B----4-:R-:W-:-:S05]  /*0880*/  SEL R22, R2, RZ, !P3 ;  /* 0x000000ff02167207 */ /* 0x010fca0005800000 */
[----:B------:R-:W1:Y:S01]  /*0890*/  MUFU.EX2 R13, R13 ;  /* 0x0000000d000d7308 */ /* 0x000e620000000800 */
[----:B------:R-:W-:Y:S02]  /*08a0*/  FSEL R2, R9, 1, P4 ;  /* 0x3f80000009027808 */ /* 0x000fe40002000000 */
[----:B------:R-:W-:Y:S01]  /*08b0*/  FSETP.GEU.AND P4, PT, R21, -126, PT ;  /* 0xc2fc00001500780b */ /* 0x000fe20003f8e000 */
[----:B0-----:R-:W-:-:S04]  /*08c0*/  @!P5 FMUL R12, R12, R12 ;  /* 0x0000000c0c0cd220 */ /* 0x001fc80000400000 */
[----:B------:R-:W-:Y:S01]  /*08d0*/  FADD R12, R12, 1 ;  /* 0x3f8000000c0c7421 */ /* 0x000fe20000000000 */
[----:B------:R-:W-:Y:S01]  /*08e0*/  FSETP.GT.AND P5, PT, R15, 8.50705917302346158658e+37, PT ;  /* 0x7e8000000f00780b */ /* 0x000fe20003fa4000 */
[----:B------:R-:W-:Y:S01]  /*08f0*/  FADD R22, RZ, -R22 ;  /* 0x80000016ff167221 */ /* 0x000fe20000000000 */
[----:B-1----:R-:W-:Y:S02]  /*0900*/  @!P6 FMUL R13, R13, R13 ;  /* 0x0000000d0d0de220 */ /* 0x002fe40000400000 */
[----:B------:R-:W-:-:S03]  /*0910*/  FSETP.GT.AND P6, PT, R12, 8.50705917302346158658e+37, PT ;  /* 0x7e8000000c00780b */ /* 0x000fc60003fc4000 */
[----:B------:R-:W-:Y:S01]  /*0920*/  @!P4 FMUL R21, R21, 0.5 ;  /* 0x3f0000001515c820 */ /* 0x000fe20000400000 */
[----:B------:R-:W-:Y:S01]  /*0930*/  FMUL R16, R22, 1.4426950216293334961 ;  /* 0x3fb8aa3b16107820 */ /* 0x000fe20000400000 */
[----:B------:R-:W-:Y:S02]  /*0940*/  SEL R25, R25, RZ, P2 ;  /* 0x000000ff19197207 */ /* 0x000fe40001000000 */
[----:B------:R-:W0:Y:S01]  /*0950*/  MUFU.EX2 R22, R21 ;  /* 0x0000001500167308 */ /* 0x000e220000000800 */
[----:B------:R-:W-:Y:S01]  /*0960*/  SEL R23, R3, RZ, !P3 ;  /* 0x000000ff03177207 */ /* 0x000fe20005800000 */
[----:B------:R-:W-:Y:S01]  /*0970*/  FADD R19, R13, 1 ;  /* 0x3f8000000d137421 */ /* 0x000fe20000000000 */
[----:B------:R-:W-:Y:S01]  /*0980*/  FADD R25, RZ, -R25 ;  /* 0x80000019ff197221 */ /* 0x000fe20000000000 */
[----:B------:R-:W-:Y:S01]  /*0990*/  @P5 FMUL R15, R15, 0.25 ;  /* 0x3e8000000f0f5820 */ /* 0x000fe20000400000 */
[C---:B------:R-:W-:Y:S01]  /*09a0*/  FSEL R5, R9.reuse, 1, P5 ;  /* 0x3f80000009057808 */ /* 0x040fe20002800000 */
[----:B------:R-:W-:Y:S01]  /*09b0*/  FADD R23, RZ, -R23 ;  /* 0x80000017ff177221 */ /* 0x000fe20000000000 */
[----:B------:R-:W-:Y:S01]  /*09c0*/  FSEL R13, R9, 1, P6 ;  /* 0x3f800000090d7808 */ /* 0x000fe20003000000 */
[----:B------:R-:W-:Y:S01]  /*09d0*/  @P6 FMUL R12, R12, 0.25 ;  /* 0x3e8000000c0c6820 */ /* 0x000fe20000400000 */
[----:B------:R-:W-:-:S02]  /*09e0*/  FSETP.GT.AND P5, PT, R19, 8.50705917302346158658e+37, PT ;  /* 0x7e8000001300780b */ /* 0x000fc40003fa4000 */
[----:B------:R-:W-:Y:S01]  /*09f0*/  FSETP.GEU.AND P6, PT, R16, -126, PT ;  /* 0xc2fc00001000780b */ /* 0x000fe20003fce000 */
[----:B------:R-:W-:Y:S01]  /*0a00*/  FMUL R28, R25, 1.4426950216293334961 ;  /* 0x3fb8aa3b191c7820 */ /* 0x000fe20000400000 */
[----:B------:R-:W-:Y:S01]  /*0a10*/  FMUL R25, R23, 1.4426950216293334961 ;  /* 0x3fb8aa3b17197820 */ /* 0x000fe20000400000 */
[----:B0-----:R-:W-:-:S04]  /*0a20*/  @!P4 FMUL R22, R22, R22 ;  /* 0x000000161616c220 */ /* 0x001fc80000400000 */
[----:B------:R-:W-:Y:S01]  /*0a30*/  FSETP.GEU.AND P4, PT, R25, -126, PT ;  /* 0xc2fc00001900780b */ /* 0x000fe20003f8e000 */
[----:B------:R-:W-:Y:S01]  /*0a40*/  FADD R3, R14, R17 ;  /* 0x000000110e037221 */ /* 0x000fe20000000000 */
[----:B------:R-:W-:Y:S02]  /*0a50*/  FSEL R14, R9, 1, P5 ;  /* 0x3f800000090e7808 */ /* 0x000fe40002800000 */
[----:B------:R-:W-:Y:S01]  /*0a60*/  @P5 FMUL R19, R19, 0.25 ;  /* 0x3e80000013135820 */ /* 0x000fe20000400000 */
[----:B------:R-:W-:Y:S01]  /*0a70*/  FSETP.GEU.AND P5, PT, R28, -126, PT ;  /* 0xc2fc00001c00780b */ /* 0x000fe20003fae000 */
[----:B------:R-:W-:-:S04]  /*0a80*/  @!P6 FMUL R16, R16, 0.5 ;  /* 0x3f0000001010e820 */ /* 0x000fc80000400000 */
[----:B------:R-:W0:Y:S03]  /*0a90*/  MUFU.EX2 R24, R16 ;  /* 0x0000001000187308 */ /* 0x000e260000000800 */
[----:B------:R-:W-:Y:S01]  /*0aa0*/  @!P4 FMUL R25, R25, 0.5 ;  /* 0x3f0000001919c820 */ /* 0x000fe20000400000 */
[----:B------:R-:W-:-:S04]  /*0ab0*/  FADD R17, R22, 1 ;  /* 0x3f80000016117421 */ /* 0x000fc80000000000 */
[----:B------:R-:W1:Y:S01]  /*0ac0*/  MUFU.EX2 R22, R25 ;  /* 0x0000001900167308 */ /* 0x000e620000000800 */
[----:B------:R-:W-:Y:S01]  /*0ad0*/  @!P5 FMUL R28, R28, 0.5 ;  /* 0x3f0000001c1cd820 */ /* 0x000fe20000400000 */
[----:B0-----:R-:W-:-:S06]  /*0ae0*/  @!P6 FMUL R24, R24, R24 ;  /* 0x000000181818e220 */ /* 0x001fcc0000400000 */
[----:B------:R-:W0:Y:S01]  /*0af0*/  MUFU.EX2 R23, R28 ;  /* 0x0000001c00177308 */ /* 0x000e220000000800 */
[----:B------:R-:W-:Y:S01]  /*0b00*/  FADD R24, R24, 1 ;  /* 0x3f80000018187421 */ /* 0x000fe20000000000 */
[----:B-1----:R-:W-:-:S04]  /*0b10*/  @!P4 FMUL R22, R22, R22 ;  /* 0x000000161616c220 */ /* 0x002fc80000400000 */
[----:B------:R-:W-:Y:S02]  /*0b20*/  FSETP.GT.AND P4, PT, R24, 8.50705917302346158658e+37, PT ;  /* 0x7e8000001800780b */ /* 0x000fe40003f84000 */
[----:B------:R1:W2:Y:S01]  /*0b30*/  MUFU.RCP R21, R8 ;  /* 0x0000000800157308 */ /* 0x0002a20000001000 */
[----:B0-----:R-:W-:-:S04]  /*0b40*/  @!P5 FMUL R23, R23, R23 ;  /* 0x000000171717d220 */ /* 0x001fc80000400000 */
[----:B-1----:R-:W-:Y:S01]  /*0b50*/  FADD R8, R23, 1 ;  /* 0x3f80000017087421 */ /* 0x002fe20000000000 */
[----:B------:R-:W-:-:S05]  /*0b60*/  FADD R22, R22, 1 ;  /* 0x3f80000016167421 */ /* 0x000fca0000000000 */
[----:B------:R-:W-:Y:S01]  /*0b70*/  @P4 FMUL R24, R24, 0.25 ;  /* 0x3e80000018184820 */ /* 0x000fe20000400000 */
[----:B------:R-:W-:Y:S02]  /*0b80*/  FSEL R6, R9, 1, P4 ;  /* 0x3f80000009067808 */ /* 0x000fe40002000000 */
[----:B------:R-:W-:Y:S02]  /*0b90*/  FSETP.GT.AND P6, PT, R17, 8.50705917302346158658e+37, PT ;  /* 0x7e8000001100780b */ /* 0x000fe40003fc4000 */
[----:B------:R-:W-:Y:S02]  /*0ba0*/  FSETP.GT.AND P4, PT, R8, 8.50705917302346158658e+37, PT ;  /* 0x7e8000000800780b */ /* 0x000fe40003f84000 */
[----:B------:R-:W-:Y:S01]  /*0bb0*/  FSETP.GT.AND P5, PT, R22, 8.50705917302346158658e+37, PT ;  /* 0x7e8000001600780b */ /* 0x000fe20003fa4000 */
[----:B------:R-:W0:Y:S01]  /*0bc0*/  MUFU.RCP R12, R12 ;  /* 0x0000000c000c7308 */ /* 0x000e220000001000 */
[----:B------:R-:W-:-:S07]  /*0bd0*/  SEL R28, R7, RZ, P2 ;  /* 0x000000ff071c7207 */ /* 0x000fce0001000000 */
[----:B------:R-:W-:Y:S02]  /*0be0*/  @P6 FMUL R17, R17, 0.25 ;  /* 0x3e80000011116820 */ /* 0x000fe40000400000 */
[----:B------:R-:W-:Y:S02]  /*0bf0*/  @P4 FMUL R8, R8, 0.25 ;  /* 0x3e80000008084820 */ /* 0x000fe40000400000 */
[----:B------:R-:W-:Y:S01]  /*0c00*/  @P5 FMUL R22, R22, 0.25 ;  /* 0x3e80000016165820 */ /* 0x000fe20000400000 */
[----:B------:R-:W-:Y:S01]  /*0c10*/  MUFU.RCP R16, R15 ;  /* 0x0000000f00107308 */ /* 0x000fe20000001000 */
[----:B------:R-:W-:Y:S01]  /*0c20*/  FADD R7, R3, R28 ;  /* 0x0000001c03077221 */ /* 0x000fe20000000000 */
[----:B--2---:R-:W-:Y:S02]  /*0c30*/  FMUL R21, R21, R2 ;  /* 0x0000000215157220 */ /* 0x004fe40000400000 */
[----:B------:R-:W1:Y:S04]  /*0c40*/  LDC.64 R2, c[0x0][0x238] ;  /* 0x00008e00ff027b82 */ /* 0x000e680000000a00 */
[----:B------:R-:W2:Y:S08]  /*0c50*/  MUFU.RCP R17, R17 ;  /* 0x0000001100117308 */ /* 0x000eb00000001000 */
[----:B------:R-:W3:Y:S01]  /*0c60*/  MUFU.RCP R8, R8 ;  /* 0x0000000800087308 */ /* 0x000ee20000001000 */
[----:B0-----:R-:W-:-:S07]  /*0c70*/  FMUL R13, R12, R13 ;  /* 0x0000000d0c0d7220 */ /* 0x001fce0000400000 */
[----:B------:R-:W0:Y:S01]  /*0c80*/  MUFU.RCP R15, R24 ;  /* 0x00000018000f7308 */ /* 0x000e220000001000 */
[C---:B------:R-:W-:Y:S02]  /*0c90*/  FSEL R23, R9.reuse, 1, P5 ;  /* 0x3f80000009177808 */ /* 0x040fe40002800000 */
[----:B------:R-:W-:-:S05]  /*0ca0*/  FSEL R12, R9, 1, P6 ;  /* 0x3f800000090c7808 */ /* 0x000fca0003000000 */
[----:B------:R-:W4:Y:S01]  /*0cb0*/  MUFU.RCP R19, R19 ;  /* 0x0000001300137308 */ /* 0x000f220000001000 */
[----:B------:R-:W-:-:S07]  /*0cc0*/  FSEL R9, R9, 1, P4 ;  /* 0x3f80000009097808 */ /* 0x000fce0002000000 */
[----:B------:R-:W5:Y:S01]  /*0cd0*/  MUFU.RCP R22, R22 ;  /* 0x0000001600167308 */ /* 0x000f620000001000 */
[----:B------:R-:W-:Y:S01]  /*0ce0*/  FADD R18, R18, R29 ;  /* 0x0000001d12127221 */ /* 0x000fe20000000000 */
[----:B--2---:R-:W-:Y:S01]  /*0cf0*/  FMUL R17, R17, R12 ;  /* 0x0000000c11117220 */ /* 0x004fe20000400000 */
[----:B---3--:R-:W-:Y:S01]  /*0d00*/  FMUL R8, R8, R9 ;  /* 0x0000000908087220 */ /* 0x008fe20000400000 */
[----:B0-----:R-:W-:Y:S02]  /*0d10*/  FMUL R6, R15, R6 ;  /* 0x000000060f067220 */ /* 0x001fe40000400000 */
[----:B------:R-:W-:Y:S01]  /*0d20*/  FFMA R17, R18, R17, R18 ;  /* 0x0000001112117223 */ /* 0x000fe20000000012 */
[----:B----4-:R-:W-:Y:S01]  /*0d30*/  FMUL R19, R19, R14 ;  /* 0x0000000e13137220 */ /* 0x010fe20000400000 */
[----:B------:R-:W-:Y:S01]  /*0d40*/  FFMA R8, R7, R8, R7 ;  /* 0x0000000807087223 */ /* 0x000fe20000000007 */
[----:B------:R-:W-:Y:S01]  /*0d50*/  FFMA R27, R27, R6, R27 ;  /* 0x000000061b1b7223 */ /* 0x000fe2000000001b */
[----:B------:R-:W-:Y:S01]  /*0d60*/  SEL R10, R10, RZ, !P1 ;  /* 0x000000ff0a0a7207 */ /* 0x000fe20004800000 */
[----:B------:R-:W-:Y:S01]  /*0d70*/  FMUL R5, R16, R5 ;  /* 0x0000000510057220 */ /* 0x000fe20000400000 */
[----:B------:R-:W-:Y:S01]  /*0d80*/  SEL R6, R11, RZ, !P1 ;  /* 0x000000ff0b067207 */ /* 0x000fe20004800000 */
[----:B-----5:R-:W-:Y:S01]  /*0d90*/  FMUL R23, R22, R23 ;  /* 0x0000001716177220 */ /* 0x020fe20000400000 */
[----:B------:R-:W-:Y:S01]  /*0da0*/  FFMA R26, R26, R13, R26 ;  /* 0x0000000d1a1a7223 */ /* 0x000fe2000000001a */
[----:B------:R-:W-:Y:S01]  /*0db0*/  FFMA R19, R4, R19, R4 ;  /* 0x0000001304137223 */ /* 0x000fe20000000004 */
[----:B------:R-:W-:Y:S01]  /*0dc0*/  @P3 FSEL R27, R17, RZ, P2 ;  /* 0x000000ff111b3208 */ /* 0x000fe20001000000 */
[----:B------:R-:W-:Y:S01]  /*0dd0*/  FFMA R20, R20, R23, R20 ;  /* 0x0000001714147223 */ /* 0x000fe20000000014 */
[----:B------:R-:W-:Y:S01]  /*0de0*/  @P3 FSEL R20, R8, RZ, P2 ;  /* 0x000000ff08143208 */ /* 0x000fe20001000000 */
[----:B------:R-:W-:Y:S01]  /*0df0*/  FFMA R4, R10, R21, R10 ;  /* 0x000000150a047223 */ /* 0x000fe2000000000a */
[----:B------:R-:W-:Y:S01]  /*0e00*/  FFMA R5, R6, R5, R6 ;  /* 0x0000000506057223 */ /* 0x000fe20000000006 */
[----:B-1----:R-:W-:Y:S01]  /*0e10*/  IMAD.WIDE R2, R0, 0x4, R2 ;  /* 0x0000000400027825 */ /* 0x002fe200078e0202 */
[----:B------:R-:W-:-:S02]  /*0e20*/  @P1 FSEL R4, R26, R27, !P0 ;  /* 0x0000001b1a041208 */ /* 0x000fc40004000000 */
[----:B------:R-:W-:-:S05]  /*0e30*/  @P1 FSEL R5, R19, R20, !P0 ;  /* 0x0000001413051208 */ /* 0x000fca0004000000 */
[----:B------:R-:W-:Y:S01]  /*0e40*/  STG.E.64 desc[UR4][R2.64], R4 ;  /* 0x0000000402007986 */ /* 0x000fe2000c101b04 */
[----:B------:R-:W-:Y:S05]  /*0e50*/  EXIT ;  /* 0x000000000000794d */ /* 0x000fea0003800000 */
.L_x_0:
[----:B------:R-:W-:-:S00]  /*0e60*/  BRA `(.L_x_0) ;  /* 0xfffffffc00fc7947 */ /* 0x000fc0000383ffff */
[----:B------:R-:W-:-:S00]  /*0e70*/  NOP ;  /* 0x0000000000007918 */ /* 0x000fc00000000000 */
        /* <DEDUP_REMOVED lines=8> */
.L_x_1:


//--------------------- .nv.constant0.triton_poi_fused_cat_21 --------------------------
	.section	.nv.constant0.triton_poi_fused_cat_21,"a",@progbits
	.sectionflags	@""
	.align	4
.nv.constant0.triton_poi_fused_cat_21:
	.zero		580
